//
// Generated by NVIDIA NVVM Compiler
//
// Compiler Build ID: CL-36424714
// Cuda compilation tools, release 13.0, V13.0.88
// Based on NVVM 20.0.0
//

.version 9.0
.target sm_100
.address_size 64

	// .globl	_Z8solveGPUPdS_Pb

.visible .entry _Z8solveGPUPdS_Pb(
	.param .u64 .ptr .align 1 _Z8solveGPUPdS_Pb_param_0,
	.param .u64 .ptr .align 1 _Z8solveGPUPdS_Pb_param_1,
	.param .u64 .ptr .align 1 _Z8solveGPUPdS_Pb_param_2
)
{
	.reg .pred 	%p<2>;
	.reg .b16 	%rs<3>;
	.reg .b64 	%rd<7>;
	.reg .b64 	%fd<19>;

	ld.param.u64 	%rd4, [_Z8solveGPUPdS_Pb_param_0];
	ld.param.u64 	%rd3, [_Z8solveGPUPdS_Pb_param_1];
	ld.param.u64 	%rd5, [_Z8solveGPUPdS_Pb_param_2];
	cvta.to.global.u64 	%rd1, %rd5;
	cvta.to.global.u64 	%rd2, %rd4;
	ld.global.f64 	%fd2, [%rd2+8];
	ld.global.f64 	%fd3, [%rd2];
	mul.f64 	%fd4, %fd3, 0dC010000000000000;
	ld.global.f64 	%fd5, [%rd2+16];
	mul.f64 	%fd6, %fd4, %fd5;
	fma.rn.f64 	%fd1, %fd2, %fd2, %fd6;
	setp.geu.f64 	%p1, %fd1, 0d0000000000000000;
	@%p1 bra 	$L__BB0_2;
	mov.b16 	%rs2, 1;
	st.global.u8 	[%rd1], %rs2;
	bra.uni 	$L__BB0_3;
$L__BB0_2:
	cvta.to.global.u64 	%rd6, %rd3;
	mov.b16 	%rs1, 0;
	st.global.u8 	[%rd1], %rs1;
	ld.global.f64 	%fd7, [%rd2+8];
	neg.f64 	%fd8, %fd7;
	sqrt.rn.f64 	%fd9, %fd1;
	sub.f64 	%fd10, %fd8, %fd9;
	ld.global.f64 	%fd11, [%rd2];
	add.f64 	%fd12, %fd11, %fd11;
	div.rn.f64 	%fd13, %fd10, %fd12;
	st.global.f64 	[%rd6], %fd13;
	ld.global.f64 	%fd14, [%rd2+8];
	sub.f64 	%fd15, %fd9, %fd14;
	ld.global.f64 	%fd16, [%rd2];
	add.f64 	%fd17, %fd16, %fd16;
	div.rn.f64 	%fd18, %fd15, %fd17;
	st.global.f64 	[%rd6+8], %fd18;
$L__BB0_3:
	ret;

}


// ===== COMPILED SASS (sm_100) =====

	.target	sm_100

	.elftype	@"ET_EXEC"


//--------------------- .note.nv.tkinfo           --------------------------
	.section	.note.nv.tkinfo,"",@"SHT_NOTE"
	.sectionflags	@"SHF_NOTE_NV_TKINFO"
	.tkinfo
        /*0018*/ 	.word	0x00000002
        /*0030*/ 	.string	""
        /*0030*/ 	.string	"ptxas"
        /*0030*/ 	.string	"Cuda compilation tools, release 13.0, V13.0.88"
        /*0030*/ 	.string	"Build cuda_13.0.r13.0/compiler.36424714_0"
        /*0030*/ 	.string	"-arch sm_100 -m 64 "



//--------------------- .note.nv.cuinfo           --------------------------
	.section	.note.nv.cuinfo,"",@"SHT_NOTE"
	.sectionflags	@"SHF_NOTE_NV_CUINFO"
        /*0018*/ 	.short	0x0002
        /*001a*/ 	.short	0x0064
        /*001c*/ 	.short	0x0082
	.zero		2


//--------------------- .nv.info                  --------------------------
	.section	.nv.info,"",@"SHT_CUDA_INFO"
	.align	4


	//----- nvinfo : EIATTR_REGCOUNT
	.align		4
        /*0000*/ 	.byte	0x04, 0x2f
        /*0002*/ 	.short	(.L_1 - .L_0)
	.align		4
.L_0:
        /*0004*/ 	.word	index@(_Z8solveGPUPdS_Pb)
        /*0008*/ 	.word	0x0000001a


	//----- nvinfo : EIATTR_FRAME_SIZE
	.align		4
.L_1:
        /*000c*/ 	.byte	0x04, 0x11
        /*000e*/ 	.short	(.L_3 - .L_2)
	.align		4
.L_2:
        /*0010*/ 	.word	index@($__internal_1_$__cuda_sm20_dsqrt_rn_f64_mediumpath_v1)
        /*0014*/ 	.word	0x00000000


	//----- nvinfo : EIATTR_FRAME_SIZE
	.align		4
.L_3:
        /*0018*/ 	.byte	0x04, 0x11
        /*001a*/ 	.short	(.L_5 - .L_4)
	.align		4
.L_4:
        /*001c*/ 	.word	index@($__internal_0_$__cuda_sm20_div_rn_f64_full)
        /*0020*/ 	.word	0x00000000


	//----- nvinfo : EIATTR_FRAME_SIZE
	.align		4
.L_5:
        /*0024*/ 	.byte	0x04, 0x11
        /*0026*/ 	.short	(.L_7 - .L_6)
	.align		4
.L_6:
        /*0028*/ 	.word	index@(_Z8solveGPUPdS_Pb)
        /*002c*/ 	.word	0x00000000


	//----- nvinfo : EIATTR_MIN_STACK_SIZE
	.align		4
.L_7:
        /*0030*/ 	.byte	0x04, 0x12
        /*0032*/ 	.short	(.L_9 - .L_8)
	.align		4
.L_8:
        /*0034*/ 	.word	index@(_Z8solveGPUPdS_Pb)
        /*0038*/ 	.word	0x00000000
.L_9:


//--------------------- .nv.compat                --------------------------
	.section	.nv.compat,"",@"SHT_CUDA_COMPAT_INFO"
	.align	4
        /*0000*/ 	.byte	0x02, 0x09, 0x00, 0x00, 0x02, 0x02, 0x01, 0x00, 0x02, 0x05, 0x05, 0x00, 0x03, 0x07, 0x01, 0x01
        /*0010*/ 	.byte	0x02, 0x03, 0x00, 0x00, 0x02, 0x06, 0x01, 0x00, 0x04, 0x0b, 0x08, 0x00, 0x01, 0x00, 0x00, 0x00
        /*0020*/ 	.byte	0x00, 0x00, 0x00, 0x00


//--------------------- .nv.info._Z8solveGPUPdS_Pb --------------------------
	.section	.nv.info._Z8solveGPUPdS_Pb,"",@"SHT_CUDA_INFO"
	.sectionflags	@""
	.align	4


	//----- nvinfo : EIATTR_CUDA_API_VERSION
	.align		4
        /*0000*/ 	.byte	0x04, 0x37
        /*0002*/ 	.short	(.L_11 - .L_10)
.L_10:
        /*0004*/ 	.word	0x00000082


	//----- nvinfo : EIATTR_KPARAM_INFO
	.align		4
.L_11:
        /*0008*/ 	.byte	0x04, 0x17
        /*000a*/ 	.short	(.L_13 - .L_12)
.L_12:
        /*000c*/ 	.word	0x00000000
        /*0010*/ 	.short	0x0002
        /*0012*/ 	.short	0x0010
        /*0014*/ 	.byte	0x00, 0xf5, 0x21, 0x00


	//----- nvinfo : EIATTR_KPARAM_INFO
	.align		4
.L_13:
        /*0018*/ 	.byte	0x04, 0x17
        /*001a*/ 	.short	(.L_15 - .L_14)
.L_14:
        /*001c*/ 	.word	0x00000000
        /*0020*/ 	.short	0x0001
        /*0022*/ 	.short	0x0008
        /*0024*/ 	.byte	0x00, 0xf5, 0x21, 0x00


	//----- nvinfo : EIATTR_KPARAM_INFO
	.align		4
.L_15:
        /*0028*/ 	.byte	0x04, 0x17
        /*002a*/ 	.short	(.L_17 - .L_16)
.L_16:
        /*002c*/ 	.word	0x00000000
        /*0030*/ 	.short	0x0000
        /*0032*/ 	.short	0x0000
        /*0034*/ 	.byte	0x00, 0xf5, 0x21, 0x00


	//----- nvinfo : EIATTR_SPARSE_MMA_MASK
	.align		4
.L_17:
        /*0038*/ 	.byte	0x03, 0x50
        /*003a*/ 	.short	0x0000


	//----- nvinfo : EIATTR_MAXREG_COUNT
	.align		4
        /*003c*/ 	.byte	0x03, 0x1b
        /*003e*/ 	.short	0x00ff


	//----- nvinfo : EIATTR_MERCURY_ISA_VERSION
	.align		4
        /*0040*/ 	.byte	0x03, 0x5f
        /*0042*/ 	.short	0x0101


	//----- nvinfo : EIATTR_VRC_CTA_INIT_COUNT
	.align		4
        /*0044*/ 	.byte	0x02, 0x4a
	.zero		1
	.zero		1


	//----- nvinfo : EIATTR_EXIT_INSTR_OFFSETS
	.align		4
        /*0048*/ 	.byte	0x04, 0x1c
        /*004a*/ 	.short	(.L_19 - .L_18)


	//   ....[0]....
.L_18:
        /*004c*/ 	.word	0x000000d0


	//   ....[1]....
        /*0050*/ 	.word	0x00000580


	//----- nvinfo : EIATTR_CRS_STACK_SIZE
	.align		4
.L_19:
        /*0054*/ 	.byte	0x04, 0x1e
        /*0056*/ 	.short	(.L_21 - .L_20)
.L_20:
        /*0058*/ 	.word	0x00000000


	//----- nvinfo : EIATTR_CBANK_PARAM_SIZE
	.align		4
.L_21:
        /*005c*/ 	.byte	0x03, 0x19
        /*005e*/ 	.short	0x0018


	//----- nvinfo : EIATTR_PARAM_CBANK
	.align		4
        /*0060*/ 	.byte	0x04, 0x0a
        /*0062*/ 	.short	(.L_23 - .L_22)
	.align		4
.L_22:
        /*0064*/ 	.word	index@(.nv.constant0._Z8solveGPUPdS_Pb)
        /*0068*/ 	.short	0x0380
        /*006a*/ 	.short	0x0018


	//----- nvinfo : EIATTR_SW_WAR
	.align		4
.L_23:
        /*006c*/ 	.byte	0x04, 0x36
        /*006e*/ 	.short	(.L_25 - .L_24)
.L_24:
        /*0070*/ 	.word	0x00000008
.L_25:


//--------------------- .nv.callgraph             --------------------------
	.section	.nv.callgraph,"",@"SHT_CUDA_CALLGRAPH"
	.align	4
	.sectionentsize	8
	.align		4
        /*0000*/ 	.word	0x00000000
	.align		4
        /*0004*/ 	.word	0xffffffff
	.align		4
        /*0008*/ 	.word	0x00000000
	.align		4
        /*000c*/ 	.word	0xfffffffe
	.align		4
        /*0010*/ 	.word	0x00000000
	.align		4
        /*0014*/ 	.word	0xfffffffd
	.align		4
        /*0018*/ 	.word	0x00000000
	.align		4
        /*001c*/ 	.word	0xfffffffc


//--------------------- .text._Z8solveGPUPdS_Pb   --------------------------
	.section	.text._Z8solveGPUPdS_Pb,"ax",@progbits
	.align	128
        .global         _Z8solveGPUPdS_Pb
        .type           _Z8solveGPUPdS_Pb,@function
        .size           _Z8solveGPUPdS_Pb,(.L_x_13 - _Z8solveGPUPdS_Pb)
        .other          _Z8solveGPUPdS_Pb,@"STO_CUDA_ENTRY STV_DEFAULT"
_Z8solveGPUPdS_Pb:
.text._Z8solveGPUPdS_Pb:
[----:B------:R-:W-:Y:S08]  /*0000*/  LDC R1, c[0x0][0x37c] ;  /* 0x0000df00ff017b82 */ /* 0x000ff00000000800 */
[----:B------:R-:W0:Y:S01]  /*0010*/  LDC.64 R16, c[0x0][0x380] ;  /* 0x0000e000ff107b82 */ /* 0x000e220000000a00 */
[----:B------:R-:W0:Y:S02]  /*0020*/  LDCU.64 UR4, c[0x0][0x358] ;  /* 0x00006b00ff0477ac */ /* 0x000e240008000a00 */
[----:B0-----:R-:W2:Y:S04]  /*0030*/  LDG.E.64 R2, desc[UR4][R16.64] ;  /* 0x0000000410027981 */ /* 0x001ea8000c1e1b00 */
[----:B------:R-:W3:Y:S04]  /*0040*/  LDG.E.64 R4, desc[UR4][R16.64+0x10] ;  /* 0x0000100410047981 */ /* 0x000ee8000c1e1b00 */
[----:B------:R-:W4:Y:S01]  /*0050*/  LDG.E.64 R6, desc[UR4][R16.64+0x8] ;  /* 0x0000080410067981 */ /* 0x000f22000c1e1b00 */
[----:B------:R-:W-:Y:S01]  /*0060*/  IMAD.MOV.U32 R0, RZ, RZ, 0x1 ;  /* 0x00000001ff007424 */ /* 0x000fe200078e00ff */
[----:B--2---:R-:W-:-:S08]  /*0070*/  DMUL R2, R2, -4 ;  /* 0xc010000002027828 */ /* 0x004fd00000000000 */
[----:B---3--:R-:W-:-:S08]  /*0080*/  DMUL R2, R2, R4 ;  /* 0x0000000402027228 */ /* 0x008fd00000000000 */
[----:B----4-:R-:W-:-:S08]  /*0090*/  DFMA R6, R6, R6, R2 ;  /* 0x000000060606722b */ /* 0x010fd00000000002 */
[----:B------:R-:W-:-:S14]  /*00a0*/  DSETP.GEU.AND P0, PT, R6, RZ, PT ;  /* 0x000000ff0600722a */ /* 0x000fdc0003f0e000 */
[----:B------:R-:W0:Y:S02]  /*00b0*/  @!P0 LDC.64 R2, c[0x0][0x390] ;  /* 0x0000e400ff028b82 */ /* 0x000e240000000a00 */
[----:B0-----:R0:W-:Y:S01]  /*00c0*/  @!P0 STG.E.U8 desc[UR4][R2.64], R0 ;  /* 0x0000000002008986 */ /* 0x0011e2000c101104 */
[----:B------:R-:W-:Y:S05]  /*00d0*/  @!P0 EXIT ;  /* 0x000000000000894d */ /* 0x000fea0003800000 */
[----:B------:R-:W1:Y:S01]  /*00e0*/  MUFU.RSQ64H R9, R7 ;  /* 0x0000000700097308 */ /* 0x000e620000001c00 */
[----:B------:R-:W-:Y:S01]  /*00f0*/  VIADD R8, R7, 0xfcb00000 ;  /* 0xfcb0000007087836 */ /* 0x000fe20000000000 */
[----:B------:R-:W2:Y:S01]  /*0100*/  LDC.64 R14, c[0x0][0x390] ;  /* 0x0000e400ff0e7b82 */ /* 0x000ea20000000a00 */
[----:B------:R-:W-:Y:S02]  /*0110*/  IMAD.MOV.U32 R10, RZ, RZ, 0x0 ;  /* 0x00000000ff0a7424 */ /* 0x000fe400078e00ff */
[----:B------:R-:W-:Y:S02]  /*0120*/  IMAD.MOV.U32 R11, RZ, RZ, 0x3fd80000 ;  /* 0x3fd80000ff0b7424 */ /* 0x000fe400078e00ff */
[----:B-1----:R-:W-:-:S08]  /*0130*/  DMUL R4, R8, R8 ;  /* 0x0000000808047228 */ /* 0x002fd00000000000 */
[----:B------:R-:W-:Y:S01]  /*0140*/  DFMA R4, R6, -R4, 1 ;  /* 0x3ff000000604742b */ /* 0x000fe20000000804 */
[----:B------:R-:W-:Y:S01]  /*0150*/  ISETP.GE.U32.AND P0, PT, R8, 0x7ca00000, PT ;  /* 0x7ca000000800780c */ /* 0x000fe20003f06070 */
[----:B--2---:R1:W-:Y:S04]  /*0160*/  STG.E.U8 desc[UR4][R14.64], RZ ;  /* 0x000000ff0e007986 */ /* 0x0043e8000c101104 */
[----:B0-----:R0:W5:Y:S02]  /*0170*/  LDG.E.64 R2, desc[UR4][R16.64+0x8] ;  /* 0x0000080410027981 */ /* 0x001164000c1e1b00 */
[----:B------:R-:W-:Y:S02]  /*0180*/  DFMA R10, R4, R10, 0.5 ;  /* 0x3fe00000040a742b */ /* 0x000fe4000000000a */
[----:B------:R-:W-:-:S08]  /*0190*/  DMUL R4, R8, R4 ;  /* 0x0000000408047228 */ /* 0x000fd00000000000 */
[----:B------:R-:W-:-:S08]  /*01a0*/  DFMA R10, R10, R4, R8 ;  /* 0x000000040a0a722b */ /* 0x000fd00000000008 */
[----:B------:R-:W-:Y:S02]  /*01b0*/  DMUL R12, R6, R10 ;  /* 0x0000000a060c7228 */ /* 0x000fe40000000000 */
[----:B0-----:R-:W-:Y:S02]  /*01c0*/  VIADD R17, R11, 0xfff00000 ;  /* 0xfff000000b117836 */ /* 0x001fe40000000000 */
[----:B------:R-:W-:-:S04]  /*01d0*/  IMAD.MOV.U32 R16, RZ, RZ, R10 ;  /* 0x000000ffff107224 */ /* 0x000fc800078e000a */
[----:B-1----:R-:W-:-:S08]  /*01e0*/  DFMA R14, R12, -R12, R6 ;  /* 0x8000000c0c0e722b */ /* 0x002fd00000000006 */
[----:B------:R-:W-:Y:S01]  /*01f0*/  DFMA R4, R14, R16, R12 ;  /* 0x000000100e04722b */ /* 0x000fe2000000000c */
[----:B------:R-:W-:Y:S10]  /*0200*/  @!P0 BRA `(.L_x_0) ;  /* 0x0000000000108947 */ /* 0x000ff40003800000 */
[----:B------:R-:W-:-:S07]  /*0210*/  MOV R0, 0x230 ;  /* 0x0000023000007802 */ /* 0x000fce0000000f00 */
[----:B-----5:R-:W-:Y:S05]  /*0220*/  CALL.REL.NOINC `($__internal_1_$__cuda_sm20_dsqrt_rn_f64_mediumpath_v1) ;  /* 0x0000000800487944 */ /* 0x020fea0003c00000 */
[----:B------:R-:W-:Y:S02]  /*0230*/  IMAD.MOV.U32 R4, RZ, RZ, R6 ;  /* 0x000000ffff047224 */ /* 0x000fe400078e0006 */
[----:B------:R-:W-:-:S07]  /*0240*/  IMAD.MOV.U32 R5, RZ, RZ, R7 ;  /* 0x000000ffff057224 */ /* 0x000fce00078e0007 */
.L_x_0:
[----:B------:R-:W0:Y:S02]  /*0250*/  LDC.64 R14, c[0x0][0x380] ;  /* 0x0000e000ff0e7b82 */ /* 0x000e240000000a00 */
[----:B0-----:R-:W2:Y:S01]  /*0260*/  LDG.E.64 R6, desc[UR4][R14.64] ;  /* 0x000000040e067981 */ /* 0x001ea2000c1e1b00 */
[----:B------:R-:W-:Y:S01]  /*0270*/  IMAD.MOV.U32 R8, RZ, RZ, 0x1 ;  /* 0x00000001ff087424 */ /* 0x000fe200078e00ff */
[----:B-----5:R-:W-:-:S10]  /*0280*/  DADD R12, -R2, -R4 ;  /* 0x00000000020c7229 */ /* 0x020fd40000000904 */
[----:B------:R-:W-:Y:S01]  /*0290*/  FSETP.GEU.AND P1, PT, |R13|, 6.5827683646048100446e-37, PT ;  /* 0x036000000d00780b */ /* 0x000fe20003f2e200 */
[----:B--2---:R-:W-:-:S06]  /*02a0*/  DADD R6, R6, R6 ;  /* 0x0000000006067229 */ /* 0x004fcc0000000006 */
[----:B------:R-:W0:Y:S02]  /*02b0*/  MUFU.RCP64H R9, R7 ;  /* 0x0000000700097308 */ /* 0x000e240000001800 */
[----:B0-----:R-:W-:-:S08]  /*02c0*/  DFMA R10, -R6, R8, 1 ;  /* 0x3ff00000060a742b */ /* 0x001fd00000000108 */
[----:B------:R-:W-:-:S08]  /*02d0*/  DFMA R10, R10, R10, R10 ;  /* 0x0000000a0a0a722b */ /* 0x000fd0000000000a */
[----:B------:R-:W-:-:S08]  /*02e0*/  DFMA R10, R8, R10, R8 ;  /* 0x0000000a080a722b */ /* 0x000fd00000000008 */
[----:B------:R-:W-:-:S08]  /*02f0*/  DFMA R8, -R6, R10, 1 ;  /* 0x3ff000000608742b */ /* 0x000fd0000000010a */
[----:B------:R-:W-:-:S08]  /*0300*/  DFMA R8, R10, R8, R10 ;  /* 0x000000080a08722b */ /* 0x000fd0000000000a */
[----:B------:R-:W-:-:S08]  /*0310*/  DMUL R2, R12, R8 ;  /* 0x000000080c027228 */ /* 0x000fd00000000000 */
[----:B------:R-:W-:-:S08]  /*0320*/  DFMA R10, -R6, R2, R12 ;  /* 0x00000002060a722b */ /* 0x000fd0000000010c */
[----:B------:R-:W-:-:S10]  /*0330*/  DFMA R2, R8, R10, R2 ;  /* 0x0000000a0802722b */ /* 0x000fd40000000002 */
[----:B------:R-:W-:-:S05]  /*0340*/  FFMA R0, RZ, R7, R3 ;  /* 0x00000007ff007223 */ /* 0x000fca0000000003 */
[----:B------:R-:W-:-:S13]  /*0350*/  FSETP.GT.AND P0, PT, |R0|, 1.469367938527859385e-39, PT ;  /* 0x001000000000780b */ /* 0x000fda0003f04200 */
[----:B------:R-:W-:Y:S05]  /*0360*/  @P0 BRA P1, `(.L_x_1) ;  /* 0x0000000000180947 */ /* 0x000fea0000800000 */
[----:B------:R-:W-:Y:S01]  /*0370*/  IMAD.MOV.U32 R10, RZ, RZ, R12 ;  /* 0x000000ffff0a7224 */ /* 0x000fe200078e000c */
[----:B------:R-:W-:Y:S01]  /*0380*/  MOV R0, 0x3b0 ;  /* 0x000003b000007802 */ /* 0x000fe20000000f00 */
[----:B------:R-:W-:-:S07]  /*0390*/  IMAD.MOV.U32 R11, RZ, RZ, R13 ;  /* 0x000000ffff0b7224 */ /* 0x000fce00078e000d */
[----:B------:R-:W-:Y:S05]  /*03a0*/  CALL.REL.NOINC `($__internal_0_$__cuda_sm20_div_rn_f64_full) ;  /* 0x0000000000787944 */ /* 0x000fea0003c00000 */
[----:B------:R-:W-:Y:S02]  /*03b0*/  IMAD.MOV.U32 R2, RZ, RZ, R14 ;  /* 0x000000ffff027224 */ /* 0x000fe400078e000e */
[----:B------:R-:W-:-:S07]  /*03c0*/  IMAD.MOV.U32 R3, RZ, RZ, R15 ;  /* 0x000000ffff037224 */ /* 0x000fce00078e000f */
.L_x_1:
[----:B------:R-:W0:Y:S08]  /*03d0*/  LDC.64 R8, c[0x0][0x388] ;  /* 0x0000e200ff087b82 */ /* 0x000e300000000a00 */
[----:B------:R-:W1:Y:S01]  /*03e0*/  LDC.64 R16, c[0x0][0x380] ;  /* 0x0000e000ff107b82 */ /* 0x000e620000000a00 */
[----:B0-----:R0:W-:Y:S04]  /*03f0*/  STG.E.64 desc[UR4][R8.64], R2 ;  /* 0x0000000208007986 */ /* 0x0011e8000c101b04 */
[----:B-1----:R-:W2:Y:S04]  /*0400*/  LDG.E.64 R6, desc[UR4][R16.64] ;  /* 0x0000000410067981 */ /* 0x002ea8000c1e1b00 */
[----:B------:R-:W3:Y:S01]  /*0410*/  LDG.E.64 R10, desc[UR4][R16.64+0x8] ;  /* 0x00000804100a7981 */ /* 0x000ee2000c1e1b00 */
[----:B------:R-:W-:Y:S01]  /*0420*/  IMAD.MOV.U32 R12, RZ, RZ, 0x1 ;  /* 0x00000001ff0c7424 */ /* 0x000fe200078e00ff */
[----:B--2---:R-:W-:-:S02]  /*0430*/  DADD R6, R6, R6 ;  /* 0x0000000006067229 */ /* 0x004fc40000000006 */
[----:B---3--:R-:W-:-:S04]  /*0440*/  DADD R10, -R10, R4 ;  /* 0x000000000a0a7229 */ /* 0x008fc80000000104 */
[----:B------:R-:W1:Y:S06]  /*0450*/  MUFU.RCP64H R13, R7 ;  /* 0x00000007000d7308 */ /* 0x000e6c0000001800 */
[----:B------:R-:W-:Y:S01]  /*0460*/  FSETP.GEU.AND P1, PT, |R11|, 6.5827683646048100446e-37, PT ;  /* 0x036000000b00780b */ /* 0x000fe20003f2e200 */
[----:B-1----:R-:W-:-:S08]  /*0470*/  DFMA R14, -R6, R12, 1 ;  /* 0x3ff00000060e742b */ /* 0x002fd0000000010c */
[----:B------:R-:W-:-:S08]  /*0480*/  DFMA R14, R14, R14, R14 ;  /* 0x0000000e0e0e722b */ /* 0x000fd0000000000e */
[----:B------:R-:W-:-:S08]  /*0490*/  DFMA R14, R12, R14, R12 ;  /* 0x0000000e0c0e722b */ /* 0x000fd0000000000c */
[----:B------:R-:W-:-:S08]  /*04a0*/  DFMA R12, -R6, R14, 1 ;  /* 0x3ff00000060c742b */ /* 0x000fd0000000010e */
[----:B------:R-:W-:-:S08]  /*04b0*/  DFMA R12, R14, R12, R14 ;  /* 0x0000000c0e0c722b */ /* 0x000fd0000000000e */
[----:B0-----:R-:W-:-:S08]  /*04c0*/  DMUL R2, R10, R12 ;  /* 0x0000000c0a027228 */ /* 0x001fd00000000000 */
[----:B------:R-:W-:-:S08]  /*04d0*/  DFMA R4, -R6, R2, R10 ;  /* 0x000000020604722b */ /* 0x000fd0000000010a */
[----:B------:R-:W-:-:S10]  /*04e0*/  DFMA R2, R12, R4, R2 ;  /* 0x000000040c02722b */ /* 0x000fd40000000002 */
[----:B------:R-:W-:-:S05]  /*04f0*/  FFMA R0, RZ, R7, R3 ;  /* 0x00000007ff007223 */ /* 0x000fca0000000003 */
[----:B------:R-:W-:-:S13]  /*0500*/  FSETP.GT.AND P0, PT, |R0|, 1.469367938527859385e-39, PT ;  /* 0x001000000000780b */ /* 0x000fda0003f04200 */
[----:B------:R-:W-:Y:S05]  /*0510*/  @P0 BRA P1, `(.L_x_2) ;  /* 0x0000000000100947 */ /* 0x000fea0000800000 */
[----:B------:R-:W-:-:S07]  /*0520*/  MOV R0, 0x540 ;  /* 0x0000054000007802 */ /* 0x000fce0000000f00 */
[----:B------:R-:W-:Y:S05]  /*0530*/  CALL.REL.NOINC `($__internal_0_$__cuda_sm20_div_rn_f64_full) ;  /* 0x0000000000147944 */ /* 0x000fea0003c00000 */
[----:B------:R-:W-:Y:S02]  /*0540*/  IMAD.MOV.U32 R2, RZ, RZ, R14 ;  /* 0x000000ffff027224 */ /* 0x000fe400078e000e */
[----:B------:R-:W-:-:S07]  /*0550*/  IMAD.MOV.U32 R3, RZ, RZ, R15 ;  /* 0x000000ffff037224 */ /* 0x000fce00078e000f */
.L_x_2:
[----:B------:R-:W0:Y:S02]  /*0560*/  LDC.64 R4, c[0x0][0x388] ;  /* 0x0000e200ff047b82 */ /* 0x000e240000000a00 */
[----:B0-----:R-:W-:Y:S01]  /*0570*/  STG.E.64 desc[UR4][R4.64+0x8], R2 ;  /* 0x0000080204007986 */ /* 0x001fe2000c101b04 */
[----:B------:R-:W-:Y:S05]  /*0580*/  EXIT ;  /* 0x000000000000794d */ /* 0x000fea0003800000 */
        .weak           $__internal_0_$__cuda_sm20_div_rn_f64_full
        .type           $__internal_0_$__cuda_sm20_div_rn_f64_full,@function
        .size           $__internal_0_$__cuda_sm20_div_rn_f64_full,($__internal_1_$__cuda_sm20_dsqrt_rn_f64_mediumpath_v1 - $__internal_0_$__cuda_sm20_div_rn_f64_full)
$__internal_0_$__cuda_sm20_div_rn_f64_full:
[C---:B------:R-:W-:Y:S01]  /*0590*/  FSETP.GEU.AND P0, PT, |R7|.reuse, 1.469367938527859385e-39, PT ;  /* 0x001000000700780b */ /* 0x040fe20003f0e200 */
[----:B------:R-:W-:Y:S01]  /*05a0*/  IMAD.MOV.U32 R12, RZ, RZ, 0x1 ;  /* 0x00000001ff0c7424 */ /* 0x000fe200078e00ff */
[C---:B------:R-:W-:Y:S01]  /*05b0*/  LOP3.LUT R2, R7.reuse, 0x800fffff, RZ, 0xc0, !PT ;  /* 0x800fffff07027812 */ /* 0x040fe200078ec0ff */
[----:B------:R-:W-:Y:S01]  /*05c0*/  IMAD.MOV.U32 R14, RZ, RZ, 0x1ca00000 ;  /* 0x1ca00000ff0e7424 */ /* 0x000fe200078e00ff */
[----:B------:R-:W-:Y:S02]  /*05d0*/  LOP3.LUT R20, R7, 0x7ff00000, RZ, 0xc0, !PT ;  /* 0x7ff0000007147812 */ /* 0x000fe400078ec0ff */
[----:B------:R-:W-:Y:S01]  /*05e0*/  LOP3.LUT R3, R2, 0x3ff00000, RZ, 0xfc, !PT ;  /* 0x3ff0000002037812 */ /* 0x000fe200078efcff */
[----:B------:R-:W-:-:S06]  /*05f0*/  IMAD.MOV.U32 R2, RZ, RZ, R6 ;  /* 0x000000ffff027224 */ /* 0x000fcc00078e0006 */
[----:B------:R-:W-:-:S06]  /*0600*/  @!P0 DMUL R2, R6, 8.98846567431157953865e+307 ;  /* 0x7fe0000006028828 */ /* 0x000fcc0000000000 */
[----:B------:R-:W0:Y:S02]  /*0610*/  MUFU.RCP64H R13, R3 ;  /* 0x00000003000d7308 */ /* 0x000e240000001800 */
[----:B0-----:R-:W-:-:S08]  /*0620*/  DFMA R8, R12, -R2, 1 ;  /* 0x3ff000000c08742b */ /* 0x001fd00000000802 */
[----:B------:R-:W-:-:S08]  /*0630*/  DFMA R8, R8, R8, R8 ;  /* 0x000000080808722b */ /* 0x000fd00000000008 */
[----:B------:R-:W-:Y:S01]  /*0640*/  DFMA R12, R12, R8, R12 ;  /* 0x000000080c0c722b */ /* 0x000fe2000000000c */
[----:B------:R-:W-:Y:S01]  /*0650*/  IMAD.MOV.U32 R9, RZ, RZ, R11 ;  /* 0x000000ffff097224 */ /* 0x000fe200078e000b */
[----:B------:R-:W-:-:S04]  /*0660*/  MOV R8, R10 ;  /* 0x0000000a00087202 */ /* 0x000fc80000000f00 */
[----:B------:R-:W-:Y:S02]  /*0670*/  LOP3.LUT R15, R9, 0x7ff00000, RZ, 0xc0, !PT ;  /* 0x7ff00000090f7812 */ /* 0x000fe400078ec0ff */
[----:B------:R-:W-:Y:S01]  /*0680*/  DFMA R16, R12, -R2, 1 ;  /* 0x3ff000000c10742b */ /* 0x000fe20000000802 */
[----:B------:R-:W-:Y:S01]  /*0690*/  IMAD.MOV.U32 R10, RZ, RZ, R8 ;  /* 0x000000ffff0a7224 */ /* 0x000fe200078e0008 */
[----:B------:R-:W-:Y:S01]  /*06a0*/  ISETP.GE.U32.AND P1, PT, R15, R20, PT ;  /* 0x000000140f00720c */ /* 0x000fe20003f26070 */
[----:B------:R-:W-:-:S03]  /*06b0*/  IMAD.MOV.U32 R21, RZ, RZ, R15 ;  /* 0x000000ffff157224 */ /* 0x000fc600078e000f */
[----:B------:R-:W-:Y:S02]  /*06c0*/  SEL R11, R14, 0x63400000, !P1 ;  /* 0x634000000e0b7807 */ /* 0x000fe40004800000 */
[----:B------:R-:W-:Y:S01]  /*06d0*/  DFMA R12, R12, R16, R12 ;  /* 0x000000100c0c722b */ /* 0x000fe2000000000c */
[----:B------:R-:W-:Y:S02]  /*06e0*/  FSETP.GEU.AND P1, PT, |R9|, 1.469367938527859385e-39, PT ;  /* 0x001000000900780b */ /* 0x000fe40003f2e200 */
[----:B------:R-:W-:-:S11]  /*06f0*/  LOP3.LUT R11, R11, 0x800fffff, R9, 0xf8, !PT ;  /* 0x800fffff0b0b7812 */ /* 0x000fd600078ef809 */
[----:B------:R-:W-:Y:S05]  /*0700*/  @P1 BRA `(.L_x_3) ;  /* 0x0000000000201947 */ /* 0x000fea0003800000 */
[----:B------:R-:W-:-:S04]  /*0710*/  LOP3.LUT R16, R7, 0x7ff00000, RZ, 0xc0, !PT ;  /* 0x7ff0000007107812 */ /* 0x000fc800078ec0ff */
[----:B------:R-:W-:Y:S01]  /*0720*/  ISETP.GE.U32.AND P1, PT, R15, R16, PT ;  /* 0x000000100f00720c */ /* 0x000fe20003f26070 */
[----:B------:R-:W-:-:S03]  /*0730*/  IMAD.MOV.U32 R16, RZ, RZ, RZ ;  /* 0x000000ffff107224 */ /* 0x000fc600078e00ff */
[----:B------:R-:W-:-:S04]  /*0740*/  SEL R17, R14, 0x63400000, !P1 ;  /* 0x634000000e117807 */ /* 0x000fc80004800000 */
[----:B------:R-:W-:-:S04]  /*0750*/  LOP3.LUT R17, R17, 0x80000000, R9, 0xf8, !PT ;  /* 0x8000000011117812 */ /* 0x000fc800078ef809 */
[----:B------:R-:W-:-:S06]  /*0760*/  LOP3.LUT R17, R17, 0x100000, RZ, 0xfc, !PT ;  /* 0x0010000011117812 */ /* 0x000fcc00078efcff */
[----:B------:R-:W-:-:S10]  /*0770*/  DFMA R10, R10, 2, -R16 ;  /* 0x400000000a0a782b */ /* 0x000fd40000000810 */
[----:B------:R-:W-:-:S07]  /*0780*/  LOP3.LUT R21, R11, 0x7ff00000, RZ, 0xc0, !PT ;  /* 0x7ff000000b157812 */ /* 0x000fce00078ec0ff */
.L_x_3:
[----:B------:R-:W-:Y:S01]  /*0790*/  @!P0 LOP3.LUT R20, R3, 0x7ff00000, RZ, 0xc0, !PT ;  /* 0x7ff0000003148812 */ /* 0x000fe200078ec0ff */
[----:B------:R-:W-:Y:S01]  /*07a0*/  VIADD R22, R21, 0xffffffff ;  /* 0xffffffff15167836 */ /* 0x000fe20000000000 */
[----:B------:R-:W-:-:S03]  /*07b0*/  DMUL R16, R12, R10 ;  /* 0x0000000a0c107228 */ /* 0x000fc60000000000 */
[----:B------:R-:W-:Y:S01]  /*07c0*/  VIADD R23, R20, 0xffffffff ;  /* 0xffffffff14177836 */ /* 0x000fe20000000000 */
[----:B------:R-:W-:-:S04]  /*07d0*/  ISETP.GT.U32.AND P0, PT, R22, 0x7feffffe, PT ;  /* 0x7feffffe1600780c */ /* 0x000fc80003f04070 */
[----:B------:R-:W-:Y:S01]  /*07e0*/  ISETP.GT.U32.OR P0, PT, R23, 0x7feffffe, P0 ;  /* 0x7feffffe1700780c */ /* 0x000fe20000704470 */
[----:B------:R-:W-:-:S08]  /*07f0*/  DFMA R18, R16, -R2, R10 ;  /* 0x800000021012722b */ /* 0x000fd0000000000a */
[----:B------:R-:W-:-:S04]  /*0800*/  DFMA R12, R12, R18, R16 ;  /* 0x000000120c0c722b */ /* 0x000fc80000000010 */
[----:B------:R-:W-:Y:S07]  /*0810*/  @P0 BRA `(.L_x_4) ;  /* 0x00000000006c0947 */ /* 0x000fee0003800000 */
[----:B------:R-:W-:-:S04]  /*0820*/  LOP3.LUT R16, R7, 0x7ff00000, RZ, 0xc0, !PT ;  /* 0x7ff0000007107812 */ /* 0x000fc800078ec0ff */
[CC--:B------:R-:W-:Y:S02]  /*0830*/  VIADDMNMX R8, R15.reuse, -R16.reuse, 0xb9600000, !PT ;  /* 0xb96000000f087446 */ /* 0x0c0fe40007800910 */
[----:B------:R-:W-:Y:S02]  /*0840*/  ISETP.GE.U32.AND P0, PT, R15, R16, PT ;  /* 0x000000100f00720c */ /* 0x000fe40003f06070 */
[----:B------:R-:W-:Y:S02]  /*0850*/  VIMNMX R8, PT, PT, R8, 0x46a00000, PT ;  /* 0x46a0000008087848 */ /* 0x000fe40003fe0100 */
[----:B------:R-:W-:-:S05]  /*0860*/  SEL R9, R14, 0x63400000, !P0 ;  /* 0x634000000e097807 */ /* 0x000fca0004000000 */
[----:B------:R-:W-:Y:S02]  /*0870*/  IMAD.IADD R16, R8, 0x1, -R9 ;  /* 0x0000000108107824 */ /* 0x000fe400078e0a09 */
[----:B------:R-:W-:Y:S02]  /*0880*/  IMAD.MOV.U32 R8, RZ, RZ, RZ ;  /* 0x000000ffff087224 */ /* 0x000fe400078e00ff */
[----:B------:R-:W-:-:S06]  /*0890*/  VIADD R9, R16, 0x7fe00000 ;  /* 0x7fe0000010097836 */ /* 0x000fcc0000000000 */
[----:B------:R-:W-:-:S10]  /*08a0*/  DMUL R14, R12, R8 ;  /* 0x000000080c0e7228 */ /* 0x000fd40000000000 */
[----:B------:R-:W-:-:S13]  /*08b0*/  FSETP.GTU.AND P0, PT, |R15|, 1.469367938527859385e-39, PT ;  /* 0x001000000f00780b */ /* 0x000fda0003f0c200 */
[----:B------:R-:W-:Y:S05]  /*08c0*/  @P0 BRA `(.L_x_5) ;  /* 0x0000000000940947 */ /* 0x000fea0003800000 */
[----:B------:R-:W-:Y:S01]  /*08d0*/  DFMA R2, R12, -R2, R10 ;  /* 0x800000020c02722b */ /* 0x000fe2000000000a */
[----:B------:R-:W-:-:S09]  /*08e0*/  IMAD.MOV.U32 R8, RZ, RZ, RZ ;  /* 0x000000ffff087224 */ /* 0x000fd200078e00ff */
[C---:B------:R-:W-:Y:S02]  /*08f0*/  FSETP.NEU.AND P0, PT, R3.reuse, RZ, PT ;  /* 0x000000ff0300720b */ /* 0x040fe40003f0d000 */
[----:B------:R-:W-:-:S04]  /*0900*/  LOP3.LUT R7, R3, 0x80000000, R7, 0x48, !PT ;  /* 0x8000000003077812 */ /* 0x000fc800078e4807 */
[----:B------:R-:W-:-:S07]  /*0910*/  LOP3.LUT R9, R7, R9, RZ, 0xfc, !PT ;  /* 0x0000000907097212 */ /* 0x000fce00078efcff */
[----:B------:R-:W-:Y:S05]  /*0920*/  @!P0 BRA `(.L_x_5) ;  /* 0x00000000007c8947 */ /* 0x000fea0003800000 */
[----:B------:R-:W-:Y:S01]  /*0930*/  IMAD.MOV R3, RZ, RZ, -R16 ;  /* 0x000000ffff037224 */ /* 0x000fe200078e0a10 */
[----:B------:R-:W-:Y:S01]  /*0940*/  MOV R2, RZ ;  /* 0x000000ff00027202 */ /* 0x000fe20000000f00 */
[----:B------:R-:W-:-:S05]  /*0950*/  DMUL.RP R8, R12, R8 ;  /* 0x000000080c087228 */ /* 0x000fca0000008000 */
[----:B------:R-:W-:-:S05]  /*0960*/  DFMA R2, R14, -R2, R12 ;  /* 0x800000020e02722b */ /* 0x000fca000000000c */
[----:B------:R-:W-:Y:S02]  /*0970*/  LOP3.LUT R7, R9, R7, RZ, 0x3c, !PT ;  /* 0x0000000709077212 */ /* 0x000fe400078e3cff */
[----:B------:R-:W-:-:S04]  /*0980*/  IADD3 R2, PT, PT, -R16, -0x43300000, RZ ;  /* 0xbcd0000010027810 */ /* 0x000fc80007ffe1ff */
[----:B------:R-:W-:-:S04]  /*0990*/  FSETP.NEU.AND P0, PT, |R3|, R2, PT ;  /* 0x000000020300720b */ /* 0x000fc80003f0d200 */
[----:B------:R-:W-:Y:S02]  /*09a0*/  FSEL R14, R8, R14, !P0 ;  /* 0x0000000e080e7208 */ /* 0x000fe40004000000 */
[----:B------:R-:W-:Y:S01]  /*09b0*/  FSEL R15, R7, R15, !P0 ;  /* 0x0000000f070f7208 */ /* 0x000fe20004000000 */
[----:B------:R-:W-:Y:S06]  /*09c0*/  BRA `(.L_x_5) ;  /* 0x0000000000547947 */ /* 0x000fec0003800000 */
.L_x_4:
[----:B------:R-:W-:-:S14]  /*09d0*/  DSETP.NAN.AND P0, PT, R8, R8, PT ;  /* 0x000000080800722a */ /* 0x000fdc0003f08000 */
[----:B------:R-:W-:Y:S05]  /*09e0*/  @P0 BRA `(.L_x_6) ;  /* 0x0000000000440947 */ /* 0x000fea0003800000 */
[----:B------:R-:W-:-:S14]  /*09f0*/  DSETP.NAN.AND P0, PT, R6, R6, PT ;  /* 0x000000060600722a */ /* 0x000fdc0003f08000 */
[----:B------:R-:W-:Y:S05]  /*0a00*/  @P0 BRA `(.L_x_7) ;  /* 0x0000000000300947 */ /* 0x000fea0003800000 */
[----:B------:R-:W-:Y:S01]  /*0a10*/  ISETP.NE.AND P0, PT, R21, R20, PT ;  /* 0x000000141500720c */ /* 0x000fe20003f05270 */
[----:B------:R-:W-:Y:S02]  /*0a20*/  IMAD.MOV.U32 R14, RZ, RZ, 0x0 ;  /* 0x00000000ff0e7424 */ /* 0x000fe400078e00ff */
[----:B------:R-:W-:-:S10]  /*0a30*/  IMAD.MOV.U32 R15, RZ, RZ, -0x80000 ;  /* 0xfff80000ff0f7424 */ /* 0x000fd400078e00ff */
[----:B------:R-:W-:Y:S05]  /*0a40*/  @!P0 BRA `(.L_x_5) ;  /* 0x0000000000348947 */ /* 0x000fea0003800000 */
[----:B------:R-:W-:Y:S02]  /*0a50*/  ISETP.NE.AND P0, PT, R21, 0x7ff00000, PT ;  /* 0x7ff000001500780c */ /* 0x000fe40003f05270 */
[----:B------:R-:W-:Y:S02]  /*0a60*/  LOP3.LUT R15, R9, 0x80000000, R7, 0x48, !PT ;  /* 0x80000000090f7812 */ /* 0x000fe400078e4807 */
[----:B------:R-:W-:-:S13]  /*0a70*/  ISETP.EQ.OR P0, PT, R20, RZ, !P0 ;  /* 0x000000ff1400720c */ /* 0x000fda0004702670 */
[----:B------:R-:W-:Y:S01]  /*0a80*/  @P0 LOP3.LUT R2, R15, 0x7ff00000, RZ, 0xfc, !PT ;  /* 0x7ff000000f020812 */ /* 0x000fe200078efcff */
[----:B------:R-:W-:Y:S02]  /*0a90*/  @!P0 IMAD.MOV.U32 R14, RZ, RZ, RZ ;  /* 0x000000ffff0e8224 */ /* 0x000fe400078e00ff */
[----:B------:R-:W-:Y:S02]  /*0aa0*/  @P0 IMAD.MOV.U32 R14, RZ, RZ, RZ ;  /* 0x000000ffff0e0224 */ /* 0x000fe400078e00ff */
[----:B------:R-:W-:Y:S01]  /*0ab0*/  @P0 IMAD.MOV.U32 R15, RZ, RZ, R2 ;  /* 0x000000ffff0f0224 */ /* 0x000fe200078e0002 */
[----:B------:R-:W-:Y:S06]  /*0ac0*/  BRA `(.L_x_5) ;  /* 0x0000000000147947 */ /* 0x000fec0003800000 */
.L_x_7:
[----:B------:R-:W-:Y:S01]  /*0ad0*/  LOP3.LUT R15, R7, 0x80000, RZ, 0xfc, !PT ;  /* 0x00080000070f7812 */ /* 0x000fe200078efcff */
[----:B------:R-:W-:Y:S01]  /*0ae0*/  IMAD.MOV.U32 R14, RZ, RZ, R6 ;  /* 0x000000ffff0e7224 */ /* 0x000fe200078e0006 */
[----:B------:R-:W-:Y:S06]  /*0af0*/  BRA `(.L_x_5) ;  /* 0x0000000000087947 */ /* 0x000fec0003800000 */
.L_x_6:
[----:B------:R-:W-:Y:S01]  /*0b00*/  LOP3.LUT R15, R9, 0x80000, RZ, 0xfc, !PT ;  /* 0x00080000090f7812 */ /* 0x000fe200078efcff */
[----:B------:R-:W-:-:S07]  /*0b10*/  IMAD.MOV.U32 R14, RZ, RZ, R8 ;  /* 0x000000ffff0e7224 */ /* 0x000fce00078e0008 */
.L_x_5:
[----:B------:R-:W-:Y:S02]  /*0b20*/  IMAD.MOV.U32 R2, RZ, RZ, R0 ;  /* 0x000000ffff027224 */ /* 0x000fe400078e0000 */
[----:B------:R-:W-:-:S04]  /*0b30*/  IMAD.MOV.U32 R3, RZ, RZ, 0x0 ;  /* 0x00000000ff037424 */ /* 0x000fc800078e00ff */
[----:B------:R-:W-:Y:S05]  /*0b40*/  RET.REL.NODEC R2 `(_Z8solveGPUPdS_Pb) ;  /* 0xfffffff4022c7950 */ /* 0x000fea0003c3ffff */
        .weak           $__internal_1_$__cuda_sm20_dsqrt_rn_f64_mediumpath_v1
        .type           $__internal_1_$__cuda_sm20_dsqrt_rn_f64_mediumpath_v1,@function
        .size           $__internal_1_$__cuda_sm20_dsqrt_rn_f64_mediumpath_v1,(.L_x_13 - $__internal_1_$__cuda_sm20_dsqrt_rn_f64_mediumpath_v1)
$__internal_1_$__cuda_sm20_dsqrt_rn_f64_mediumpath_v1:
[----:B------:R-:W-:Y:S01]  /*0b50*/  ISETP.GE.U32.AND P0, PT, R8, -0x3400000, PT ;  /* 0xfcc000000800780c */ /* 0x000fe20003f06070 */
[----:B------:R-:W-:-:S12]  /*0b60*/  IMAD.MOV.U32 R11, RZ, RZ, R17 ;  /* 0x000000ffff0b7224 */ /* 0x000fd800078e0011 */
[----:B------:R-:W-:Y:S05]  /*0b70*/  @!P0 BRA `(.L_x_8) ;  /* 0x0000000000208947 */ /* 0x000fea0003800000 */
[----:B------:R-:W-:-:S10]  /*0b80*/  DFMA.RM R10, R14, R10, R12 ;  /* 0x0000000a0e0a722b */ /* 0x000fd4000000400c */
[----:B------:R-:W-:-:S05]  /*0b90*/  IADD3 R4, P0, PT, R10, 0x1, RZ ;  /* 0x000000010a047810 */ /* 0x000fca0007f1e0ff */
[----:B------:R-:W-:-:S06]  /*0ba0*/  IMAD.X R5, RZ, RZ, R11, P0 ;  /* 0x000000ffff057224 */ /* 0x000fcc00000e060b */
[----:B------:R-:W-:-:S08]  /*0bb0*/  DFMA.RP R6, -R10, R4, R6 ;  /* 0x000000040a06722b */ /* 0x000fd00000008106 */
[----:B------:R-:W-:-:S06]  /*0bc0*/  DSETP.GT.AND P0, PT, R6, RZ, PT ;  /* 0x000000ff0600722a */ /* 0x000fcc0003f04000 */
[----:B------:R-:W-:Y:S02]  /*0bd0*/  FSEL R4, R4, R10, P0 ;  /* 0x0000000a04047208 */ /* 0x000fe40000000000 */
[----:B------:R-:W-:Y:S01]  /*0be0*/  FSEL R5, R5, R11, P0 ;  /* 0x0000000b05057208 */ /* 0x000fe20000000000 */
[----:B------:R-:W-:Y:S06]  /*0bf0*/  BRA `(.L_x_9) ;  /* 0x0000000000647947 */ /* 0x000fec0003800000 */
.L_x_8:
[----:B------:R-:W-:-:S14]  /*0c00*/  DSETP.NE.AND P0, PT, R6, RZ, PT ;  /* 0x000000ff0600722a */ /* 0x000fdc0003f05000 */
[----:B------:R-:W-:Y:S05]  /*0c10*/  @!P0 BRA `(.L_x_10) ;  /* 0x0000000000588947 */ /* 0x000fea0003800000 */
[----:B------:R-:W-:-:S13]  /*0c20*/  ISETP.GE.AND P0, PT, R7, RZ, PT ;  /* 0x000000ff0700720c */ /* 0x000fda0003f06270 */
[----:B------:R-:W-:Y:S01]  /*0c30*/  @!P0 MOV R4, 0x0 ;  /* 0x0000000000048802 */ /* 0x000fe20000000f00 */
[----:B------:R-:W-:Y:S01]  /*0c40*/  @!P0 IMAD.MOV.U32 R5, RZ, RZ, -0x80000 ;  /* 0xfff80000ff058424 */ /* 0x000fe200078e00ff */
[----:B------:R-:W-:Y:S06]  /*0c50*/  @!P0 BRA `(.L_x_9) ;  /* 0x00000000004c8947 */ /* 0x000fec0003800000 */
[----:B------:R-:W-:-:S13]  /*0c60*/  ISETP.GT.AND P0, PT, R7, 0x7fefffff, PT ;  /* 0x7fefffff0700780c */ /* 0x000fda0003f04270 */
[----:B------:R-:W-:Y:S05]  /*0c70*/  @P0 BRA `(.L_x_10) ;  /* 0x0000000000400947 */ /* 0x000fea0003800000 */
[----:B------:R-:W-:Y:S01]  /*0c80*/  DMUL R6, R6, 8.11296384146066816958e+31 ;  /* 0x4690000006067828 */ /* 0x000fe20000000000 */
[----:B------:R-:W-:Y:S02]  /*0c90*/  IMAD.MOV.U32 R4, RZ, RZ, RZ ;  /* 0x000000ffff047224 */ /* 0x000fe400078e00ff */
[----:B------:R-:W-:Y:S02]  /*0ca0*/  IMAD.MOV.U32 R10, RZ, RZ, 0x0 ;  /* 0x00000000ff0a7424 */ /* 0x000fe400078e00ff */
[----:B------:R-:W-:Y:S01]  /*0cb0*/  IMAD.MOV.U32 R11, RZ, RZ, 0x3fd80000 ;  /* 0x3fd80000ff0b7424 */ /* 0x000fe200078e00ff */
[----:B------:R-:W0:Y:S02]  /*0cc0*/  MUFU.RSQ64H R5, R7 ;  /* 0x0000000700057308 */ /* 0x000e240000001c00 */
[----:B0-----:R-:W-:-:S08]  /*0cd0*/  DMUL R8, R4, R4 ;  /* 0x0000000404087228 */ /* 0x001fd00000000000 */
[----:B------:R-:W-:-:S08]  /*0ce0*/  DFMA R8, R6, -R8, 1 ;  /* 0x3ff000000608742b */ /* 0x000fd00000000808 */
[----:B------:R-:W-:Y:S02]  /*0cf0*/  DFMA R10, R8, R10, 0.5 ;  /* 0x3fe00000080a742b */ /* 0x000fe4000000000a */
[----:B------:R-:W-:-:S08]  /*0d00*/  DMUL R8, R4, R8 ;  /* 0x0000000804087228 */ /* 0x000fd00000000000 */
[----:B------:R-:W-:-:S08]  /*0d10*/  DFMA R8, R10, R8, R4 ;  /* 0x000000080a08722b */ /* 0x000fd00000000004 */
[----:B------:R-:W-:Y:S02]  /*0d20*/  DMUL R4, R6, R8 ;  /* 0x0000000806047228 */ /* 0x000fe40000000000 */
[----:B------:R-:W-:-:S06]  /*0d30*/  VIADD R9, R9, 0xfff00000 ;  /* 0xfff0000009097836 */ /* 0x000fcc0000000000 */
[----:B------:R-:W-:-:S08]  /*0d40*/  DFMA R10, R4, -R4, R6 ;  /* 0x80000004040a722b */ /* 0x000fd00000000006 */
[----:B------:R-:W-:-:S10]  /*0d50*/  DFMA R4, R8, R10, R4 ;  /* 0x0000000a0804722b */ /* 0x000fd40000000004 */
[----:B------:R-:W-:Y:S01]  /*0d60*/  VIADD R5, R5, 0xfcb00000 ;  /* 0xfcb0000005057836 */ /* 0x000fe20000000000 */
[----:B------:R-:W-:Y:S06]  /*0d70*/  BRA `(.L_x_9) ;  /* 0x0000000000047947 */ /* 0x000fec0003800000 */
.L_x_10:
[----:B------:R-:W-:-:S11]  /*0d80*/  DADD R4, R6, R6 ;  /* 0x0000000006047229 */ /* 0x000fd60000000006 */
.L_x_9:
[----:B------:R-:W-:Y:S02]  /*0d90*/  IMAD.MOV.U32 R6, RZ, RZ, R4 ;  /* 0x000000ffff067224 */ /* 0x000fe400078e0004 */
[----:B------:R-:W-:Y:S02]  /*0da0*/  IMAD.MOV.U32 R7, RZ, RZ, R5 ;  /* 0x000000ffff077224 */ /* 0x000fe400078e0005 */
[----:B------:R-:W-:Y:S02]  /*0db0*/  IMAD.MOV.U32 R4, RZ, RZ, R0 ;  /* 0x000000ffff047224 */ /* 0x000fe400078e0000 */
[----:B------:R-:W-:-:S04]  /*0dc0*/  IMAD.MOV.U32 R5, RZ, RZ, 0x0 ;  /* 0x00000000ff057424 */ /* 0x000fc800078e00ff */
[----:B------:R-:W-:Y:S05]  /*0dd0*/  RET.REL.NODEC R4 `(_Z8solveGPUPdS_Pb) ;  /* 0xfffffff004887950 */ /* 0x000fea0003c3ffff */
.L_x_11:
[----:B------:R-:W-:-:S00]  /*0de0*/  BRA `(.L_x_11) ;  /* 0xfffffffc00fc7947 */ /* 0x000fc0000383ffff */
[----:B------:R-:W-:-:S00]  /*0df0*/  NOP ;  /* 0x0000000000007918 */ /* 0x000fc00000000000 */
        /* <DEDUP_REMOVED lines=8> */
.L_x_13:


//--------------------- .nv.shared.reserved.0     --------------------------
	.section	.nv.shared.reserved.0,"aw",@nobits
	.weak		__nv_reservedSMEM_offset_0_alias
	.size		__nv_reservedSMEM_offset_0_alias, 0, 64
	.other		__nv_reservedSMEM_offset_0_alias,@"STO_CUDA_RESERVED_SHARED STV_DEFAULT"
__nv_reservedSMEM_offset_0_alias:
	.zero		0
	.zero		64


//--------------------- .nv.constant0._Z8solveGPUPdS_Pb --------------------------
	.section	.nv.constant0._Z8solveGPUPdS_Pb,"a",@progbits
	.sectionflags	@""
	.align	4
.nv.constant0._Z8solveGPUPdS_Pb:
	.zero		920


//--------------------- SYMBOLS --------------------------

	.type		.nv.reservedSmem.offset0,@object
	.size		.nv.reservedSmem.offset0,0x4
